//
// Generated by NVIDIA NVVM Compiler
//
// Compiler Build ID: CL-36424714
// Cuda compilation tools, release 13.0, V13.0.88
// Based on NVVM 20.0.0
//

.version 9.0
.target sm_100
.address_size 64

	// .globl	_Z14checkCollisionPKcS0_iPb

.visible .entry _Z14checkCollisionPKcS0_iPb(
	.param .u64 .ptr .align 1 _Z14checkCollisionPKcS0_iPb_param_0,
	.param .u64 .ptr .align 1 _Z14checkCollisionPKcS0_iPb_param_1,
	.param .u32 _Z14checkCollisionPKcS0_iPb_param_2,
	.param .u64 .ptr .align 1 _Z14checkCollisionPKcS0_iPb_param_3
)
{
	.reg .pred 	%p<5>;
	.reg .b16 	%rs<4>;
	.reg .b32 	%r<6>;
	.reg .b64 	%rd<10>;

	ld.param.u64 	%rd1, [_Z14checkCollisionPKcS0_iPb_param_0];
	ld.param.u64 	%rd2, [_Z14checkCollisionPKcS0_iPb_param_1];
	ld.param.u32 	%r2, [_Z14checkCollisionPKcS0_iPb_param_2];
	ld.param.u64 	%rd3, [_Z14checkCollisionPKcS0_iPb_param_3];
	mov.u32 	%r3, %ctaid.x;
	mov.u32 	%r4, %ntid.x;
	mov.u32 	%r5, %tid.x;
	mad.lo.s32 	%r1, %r3, %r4, %r5;
	setp.ge.s32 	%p1, %r1, %r2;
	@%p1 bra 	$L__BB0_3;
	cvta.to.global.u64 	%rd4, %rd1;
	cvta.to.global.u64 	%rd5, %rd2;
	cvt.s64.s32 	%rd6, %r1;
	add.s64 	%rd7, %rd4, %rd6;
	ld.global.u8 	%rs1, [%rd7];
	add.s64 	%rd8, %rd5, %rd6;
	ld.global.u8 	%rs2, [%rd8];
	setp.ne.s16 	%p2, %rs1, 49;
	setp.ne.s16 	%p3, %rs2, 49;
	or.pred  	%p4, %p2, %p3;
	@%p4 bra 	$L__BB0_3;
	cvta.to.global.u64 	%rd9, %rd3;
	mov.b16 	%rs3, 1;
	st.global.u8 	[%rd9], %rs3;
$L__BB0_3:
	ret;

}


// ===== COMPILED SASS (sm_100) =====

	.target	sm_100

	.elftype	@"ET_EXEC"


//--------------------- .note.nv.tkinfo           --------------------------
	.section	.note.nv.tkinfo,"",@"SHT_NOTE"
	.sectionflags	@"SHF_NOTE_NV_TKINFO"
	.tkinfo
        /*0018*/ 	.word	0x00000002
        /*0030*/ 	.string	""
        /*0030*/ 	.string	"ptxas"
        /*0030*/ 	.string	"Cuda compilation tools, release 13.0, V13.0.88"
        /*0030*/ 	.string	"Build cuda_13.0.r13.0/compiler.36424714_0"
        /*0030*/ 	.string	"-arch sm_100 -m 64 "



//--------------------- .note.nv.cuinfo           --------------------------
	.section	.note.nv.cuinfo,"",@"SHT_NOTE"
	.sectionflags	@"SHF_NOTE_NV_CUINFO"
        /*0018*/ 	.short	0x0002
        /*001a*/ 	.short	0x0064
        /*001c*/ 	.short	0x0082
	.zero		2


//--------------------- .nv.info                  --------------------------
	.section	.nv.info,"",@"SHT_CUDA_INFO"
	.align	4


	//----- nvinfo : EIATTR_REGCOUNT
	.align		4
        /*0000*/ 	.byte	0x04, 0x2f
        /*0002*/ 	.short	(.L_1 - .L_0)
	.align		4
.L_0:
        /*0004*/ 	.word	index@(_Z14checkCollisionPKcS0_iPb)
        /*0008*/ 	.word	0x00000008


	//----- nvinfo : EIATTR_FRAME_SIZE
	.align		4
.L_1:
        /*000c*/ 	.byte	0x04, 0x11
        /*000e*/ 	.short	(.L_3 - .L_2)
	.align		4
.L_2:
        /*0010*/ 	.word	index@(_Z14checkCollisionPKcS0_iPb)
        /*0014*/ 	.word	0x00000000


	//----- nvinfo : EIATTR_MIN_STACK_SIZE
	.align		4
.L_3:
        /*0018*/ 	.byte	0x04, 0x12
        /*001a*/ 	.short	(.L_5 - .L_4)
	.align		4
.L_4:
        /*001c*/ 	.word	index@(_Z14checkCollisionPKcS0_iPb)
        /*0020*/ 	.word	0x00000000
.L_5:


//--------------------- .nv.compat                --------------------------
	.section	.nv.compat,"",@"SHT_CUDA_COMPAT_INFO"
	.align	4
        /*0000*/ 	.byte	0x02, 0x09, 0x00, 0x00, 0x02, 0x02, 0x01, 0x00, 0x02, 0x05, 0x05, 0x00, 0x03, 0x07, 0x01, 0x01
        /*0010*/ 	.byte	0x02, 0x03, 0x00, 0x00, 0x02, 0x06, 0x01, 0x00, 0x04, 0x0b, 0x08, 0x00, 0x09, 0x00, 0x00, 0x00
        /*0020*/ 	.byte	0x00, 0x00, 0x00, 0x00


//--------------------- .nv.info._Z14checkCollisionPKcS0_iPb --------------------------
	.section	.nv.info._Z14checkCollisionPKcS0_iPb,"",@"SHT_CUDA_INFO"
	.sectionflags	@""
	.align	4


	//----- nvinfo : EIATTR_CUDA_API_VERSION
	.align		4
        /*0000*/ 	.byte	0x04, 0x37
        /*0002*/ 	.short	(.L_7 - .L_6)
.L_6:
        /*0004*/ 	.word	0x00000082


	//----- nvinfo : EIATTR_KPARAM_INFO
	.align		4
.L_7:
        /*0008*/ 	.byte	0x04, 0x17
        /*000a*/ 	.short	(.L_9 - .L_8)
.L_8:
        /*000c*/ 	.word	0x00000000
        /*0010*/ 	.short	0x0003
        /*0012*/ 	.short	0x0018
        /*0014*/ 	.byte	0x00, 0xf5, 0x21, 0x00


	//----- nvinfo : EIATTR_KPARAM_INFO
	.align		4
.L_9:
        /*0018*/ 	.byte	0x04, 0x17
        /*001a*/ 	.short	(.L_11 - .L_10)
.L_10:
        /*001c*/ 	.word	0x00000000
        /*0020*/ 	.short	0x0002
        /*0022*/ 	.short	0x0010
        /*0024*/ 	.byte	0x00, 0xf0, 0x11, 0x00


	//----- nvinfo : EIATTR_KPARAM_INFO
	.align		4
.L_11:
        /*0028*/ 	.byte	0x04, 0x17
        /*002a*/ 	.short	(.L_13 - .L_12)
.L_12:
        /*002c*/ 	.word	0x00000000
        /*0030*/ 	.short	0x0001
        /*0032*/ 	.short	0x0008
        /*0034*/ 	.byte	0x00, 0xf5, 0x21, 0x00


	//----- nvinfo : EIATTR_KPARAM_INFO
	.align		4
.L_13:
        /*0038*/ 	.byte	0x04, 0x17
        /*003a*/ 	.short	(.L_15 - .L_14)
.L_14:
        /*003c*/ 	.word	0x00000000
        /*0040*/ 	.short	0x0000
        /*0042*/ 	.short	0x0000
        /*0044*/ 	.byte	0x00, 0xf5, 0x21, 0x00


	//----- nvinfo : EIATTR_SPARSE_MMA_MASK
	.align		4
.L_15:
        /*0048*/ 	.byte	0x03, 0x50
        /*004a*/ 	.short	0x0000


	//----- nvinfo : EIATTR_MAXREG_COUNT
	.align		4
        /*004c*/ 	.byte	0x03, 0x1b
        /*004e*/ 	.short	0x00ff


	//----- nvinfo : EIATTR_MERCURY_ISA_VERSION
	.align		4
        /*0050*/ 	.byte	0x03, 0x5f
        /*0052*/ 	.short	0x0101


	//----- nvinfo : EIATTR_VRC_CTA_INIT_COUNT
	.align		4
        /*0054*/ 	.byte	0x02, 0x4a
	.zero		1
	.zero		1


	//----- nvinfo : EIATTR_EXIT_INSTR_OFFSETS
	.align		4
        /*0058*/ 	.byte	0x04, 0x1c
        /*005a*/ 	.short	(.L_17 - .L_16)


	//   ....[0]....
.L_16:
        /*005c*/ 	.word	0x00000070


	//   ....[1]....
        /*0060*/ 	.word	0x00000130


	//   ....[2]....
        /*0064*/ 	.word	0x00000170


	//----- nvinfo : EIATTR_CBANK_PARAM_SIZE
	.align		4
.L_17:
        /*0068*/ 	.byte	0x03, 0x19
        /*006a*/ 	.short	0x0020


	//----- nvinfo : EIATTR_PARAM_CBANK
	.align		4
        /*006c*/ 	.byte	0x04, 0x0a
        /*006e*/ 	.short	(.L_19 - .L_18)
	.align		4
.L_18:
        /*0070*/ 	.word	index@(.nv.constant0._Z14checkCollisionPKcS0_iPb)
        /*0074*/ 	.short	0x0380
        /*0076*/ 	.short	0x0020


	//----- nvinfo : EIATTR_SW_WAR
	.align		4
.L_19:
        /*0078*/ 	.byte	0x04, 0x36
        /*007a*/ 	.short	(.L_21 - .L_20)
.L_20:
        /*007c*/ 	.word	0x00000008
.L_21:


//--------------------- .nv.callgraph             --------------------------
	.section	.nv.callgraph,"",@"SHT_CUDA_CALLGRAPH"
	.align	4
	.sectionentsize	8
	.align		4
        /*0000*/ 	.word	0x00000000
	.align		4
        /*0004*/ 	.word	0xffffffff
	.align		4
        /*0008*/ 	.word	0x00000000
	.align		4
        /*000c*/ 	.word	0xfffffffe
	.align		4
        /*0010*/ 	.word	0x00000000
	.align		4
        /*0014*/ 	.word	0xfffffffd
	.align		4
        /*0018*/ 	.word	0x00000000
	.align		4
        /*001c*/ 	.word	0xfffffffc


//--------------------- .text._Z14checkCollisionPKcS0_iPb --------------------------
	.section	.text._Z14checkCollisionPKcS0_iPb,"ax",@progbits
	.align	128
        .global         _Z14checkCollisionPKcS0_iPb
        .type           _Z14checkCollisionPKcS0_iPb,@function
        .size           _Z14checkCollisionPKcS0_iPb,(.L_x_1 - _Z14checkCollisionPKcS0_iPb)
        .other          _Z14checkCollisionPKcS0_iPb,@"STO_CUDA_ENTRY STV_DEFAULT"
_Z14checkCollisionPKcS0_iPb:
.text._Z14checkCollisionPKcS0_iPb:
[----:B------:R-:W-:Y:S01]  /*0000*/  LDC R1, c[0x0][0x37c] ;  /* 0x0000df00ff017b82 */ /* 0x000fe20000000800 */
[----:B------:R-:W0:Y:S07]  /*0010*/  S2R R3, SR_TID.X ;  /* 0x0000000000037919 */ /* 0x000e2e0000002100 */
[----:B------:R-:W0:Y:S01]  /*0020*/  S2UR UR4, SR_CTAID.X ;  /* 0x00000000000479c3 */ /* 0x000e220000002500 */
[----:B------:R-:W1:Y:S07]  /*0030*/  LDCU UR5, c[0x0][0x390] ;  /* 0x00007200ff0577ac */ /* 0x000e6e0008000800 */
[----:B------:R-:W0:Y:S02]  /*0040*/  LDC R2, c[0x0][0x360] ;  /* 0x0000d800ff027b82 */ /* 0x000e240000000800 */
[----:B0-----:R-:W-:-:S05]  /*0050*/  IMAD R2, R2, UR4, R3 ;  /* 0x0000000402027c24 */ /* 0x001fca000f8e0203 */
[----:B-1----:R-:W-:-:S13]  /*0060*/  ISETP.GE.AND P0, PT, R2, UR5, PT ;  /* 0x0000000502007c0c */ /* 0x002fda000bf06270 */
[----:B------:R-:W-:Y:S05]  /*0070*/  @P0 EXIT ;  /* 0x000000000000094d */ /* 0x000fea0003800000 */
[----:B------:R-:W0:Y:S01]  /*0080*/  LDCU.128 UR8, c[0x0][0x380] ;  /* 0x00007000ff0877ac */ /* 0x000e220008000c00 */
[----:B------:R-:W-:Y:S01]  /*0090*/  SHF.R.S32.HI R0, RZ, 0x1f, R2 ;  /* 0x0000001fff007819 */ /* 0x000fe20000011402 */
[----:B------:R-:W1:Y:S01]  /*00a0*/  LDCU.64 UR4, c[0x0][0x358] ;  /* 0x00006b00ff0477ac */ /* 0x000e620008000a00 */
[C---:B0-----:R-:W-:Y:S02]  /*00b0*/  IADD3 R4, P1, PT, R2.reuse, UR10, RZ ;  /* 0x0000000a02047c10 */ /* 0x041fe4000ff3e0ff */
[----:B------:R-:W-:Y:S02]  /*00c0*/  IADD3 R2, P0, PT, R2, UR8, RZ ;  /* 0x0000000802027c10 */ /* 0x000fe4000ff1e0ff */
[C---:B------:R-:W-:Y:S02]  /*00d0*/  IADD3.X R5, PT, PT, R0.reuse, UR11, RZ, P1, !PT ;  /* 0x0000000b00057c10 */ /* 0x040fe40008ffe4ff */
[----:B------:R-:W-:-:S03]  /*00e0*/  IADD3.X R3, PT, PT, R0, UR9, RZ, P0, !PT ;  /* 0x0000000900037c10 */ /* 0x000fc600087fe4ff */
[----:B-1----:R-:W2:Y:S04]  /*00f0*/  LDG.E.U8 R4, desc[UR4][R4.64] ;  /* 0x0000000404047981 */ /* 0x002ea8000c1e1100 */
[----:B------:R-:W3:Y:S01]  /*0100*/  LDG.E.U8 R2, desc[UR4][R2.64] ;  /* 0x0000000402027981 */ /* 0x000ee2000c1e1100 */
[----:B--2---:R-:W-:-:S04]  /*0110*/  ISETP.NE.AND P0, PT, R4, 0x31, PT ;  /* 0x000000310400780c */ /* 0x004fc80003f05270 */
[----:B---3--:R-:W-:-:S13]  /*0120*/  ISETP.NE.OR P0, PT, R2, 0x31, P0 ;  /* 0x000000310200780c */ /* 0x008fda0000705670 */
[----:B------:R-:W-:Y:S05]  /*0130*/  @P0 EXIT ;  /* 0x000000000000094d */ /* 0x000fea0003800000 */
[----:B------:R-:W0:Y:S01]  /*0140*/  LDC.64 R2, c[0x0][0x398] ;  /* 0x0000e600ff027b82 */ /* 0x000e220000000a00 */
[----:B------:R-:W-:-:S05]  /*0150*/  IMAD.MOV.U32 R0, RZ, RZ, 0x1 ;  /* 0x00000001ff007424 */ /* 0x000fca00078e00ff */
[----:B0-----:R-:W-:Y:S01]  /*0160*/  STG.E.U8 desc[UR4][R2.64], R0 ;  /* 0x0000000002007986 */ /* 0x001fe2000c101104 */
[----:B------:R-:W-:Y:S05]  /*0170*/  EXIT ;  /* 0x000000000000794d */ /* 0x000fea0003800000 */
.L_x_0:
[----:B------:R-:W-:-:S00]  /*0180*/  BRA `(.L_x_0) ;  /* 0xfffffffc00fc7947 */ /* 0x000fc0000383ffff */
[----:B------:R-:W-:-:S00]  /*0190*/  NOP ;  /* 0x0000000000007918 */ /* 0x000fc00000000000 */
        /* <DEDUP_REMOVED lines=14> */
.L_x_1:


//--------------------- .nv.shared.reserved.0     --------------------------
	.section	.nv.shared.reserved.0,"aw",@nobits
	.weak		__nv_reservedSMEM_offset_0_alias
	.size		__nv_reservedSMEM_offset_0_alias, 0, 64
	.other		__nv_reservedSMEM_offset_0_alias,@"STO_CUDA_RESERVED_SHARED STV_DEFAULT"
__nv_reservedSMEM_offset_0_alias:
	.zero		0
	.zero		64


//--------------------- .nv.constant0._Z14checkCollisionPKcS0_iPb --------------------------
	.section	.nv.constant0._Z14checkCollisionPKcS0_iPb,"a",@progbits
	.sectionflags	@""
	.align	4
.nv.constant0._Z14checkCollisionPKcS0_iPb:
	.zero		928


//--------------------- SYMBOLS --------------------------

	.type		.nv.reservedSmem.offset0,@object
	.size		.nv.reservedSmem.offset0,0x4
